//
// Generated by NVIDIA NVVM Compiler
//
// Compiler Build ID: CL-36424714
// Cuda compilation tools, release 13.0, V13.0.88
// Based on NVVM 20.0.0
//

.version 9.0
.target sm_100
.address_size 64

	// .globl	_ZN3cub18CUB_300001_SM_10006detail11EmptyKernelIvEEvv
.global .align 1 .b8 _ZN40_INTERNAL_763c7d5f_4_k_cu_b131b90b_975724cuda3std3__45__cpo5beginE[1];
.global .align 1 .b8 _ZN40_INTERNAL_763c7d5f_4_k_cu_b131b90b_975724cuda3std3__45__cpo3endE[1];
.global .align 1 .b8 _ZN40_INTERNAL_763c7d5f_4_k_cu_b131b90b_975724cuda3std3__45__cpo6cbeginE[1];
.global .align 1 .b8 _ZN40_INTERNAL_763c7d5f_4_k_cu_b131b90b_975724cuda3std3__45__cpo4cendE[1];
.global .align 1 .b8 _ZN40_INTERNAL_763c7d5f_4_k_cu_b131b90b_975724cuda3std3__45__cpo6rbeginE[1];
.global .align 1 .b8 _ZN40_INTERNAL_763c7d5f_4_k_cu_b131b90b_975724cuda3std3__45__cpo4rendE[1];
.global .align 1 .b8 _ZN40_INTERNAL_763c7d5f_4_k_cu_b131b90b_975724cuda3std3__45__cpo7crbeginE[1];
.global .align 1 .b8 _ZN40_INTERNAL_763c7d5f_4_k_cu_b131b90b_975724cuda3std3__45__cpo5crendE[1];
.global .align 1 .b8 _ZN40_INTERNAL_763c7d5f_4_k_cu_b131b90b_975724cuda3std3__442_GLOBAL__N__763c7d5f_4_k_cu_b131b90b_975726ignoreE[1];
.global .align 1 .b8 _ZN40_INTERNAL_763c7d5f_4_k_cu_b131b90b_975724cuda3std3__419piecewise_constructE[1];
.global .align 1 .b8 _ZN40_INTERNAL_763c7d5f_4_k_cu_b131b90b_975724cuda3std3__48in_placeE[1];
.global .align 1 .b8 _ZN40_INTERNAL_763c7d5f_4_k_cu_b131b90b_975724cuda3std3__420unreachable_sentinelE[1];
.global .align 1 .b8 _ZN40_INTERNAL_763c7d5f_4_k_cu_b131b90b_975724cuda3std3__47nulloptE[1];
.global .align 1 .b8 _ZN40_INTERNAL_763c7d5f_4_k_cu_b131b90b_975724cuda3std3__48unexpectE[1];
.global .align 1 .b8 _ZN40_INTERNAL_763c7d5f_4_k_cu_b131b90b_975724cuda3std6ranges3__45__cpo4swapE[1];
.global .align 1 .b8 _ZN40_INTERNAL_763c7d5f_4_k_cu_b131b90b_975724cuda3std6ranges3__45__cpo9iter_moveE[1];
.global .align 1 .b8 _ZN40_INTERNAL_763c7d5f_4_k_cu_b131b90b_975724cuda3std6ranges3__45__cpo5beginE[1];
.global .align 1 .b8 _ZN40_INTERNAL_763c7d5f_4_k_cu_b131b90b_975724cuda3std6ranges3__45__cpo3endE[1];
.global .align 1 .b8 _ZN40_INTERNAL_763c7d5f_4_k_cu_b131b90b_975724cuda3std6ranges3__45__cpo6cbeginE[1];
.global .align 1 .b8 _ZN40_INTERNAL_763c7d5f_4_k_cu_b131b90b_975724cuda3std6ranges3__45__cpo4cendE[1];
.global .align 1 .b8 _ZN40_INTERNAL_763c7d5f_4_k_cu_b131b90b_975724cuda3std6ranges3__45__cpo7advanceE[1];
.global .align 1 .b8 _ZN40_INTERNAL_763c7d5f_4_k_cu_b131b90b_975724cuda3std6ranges3__45__cpo9iter_swapE[1];
.global .align 1 .b8 _ZN40_INTERNAL_763c7d5f_4_k_cu_b131b90b_975724cuda3std6ranges3__45__cpo4nextE[1];
.global .align 1 .b8 _ZN40_INTERNAL_763c7d5f_4_k_cu_b131b90b_975724cuda3std6ranges3__45__cpo4prevE[1];
.global .align 1 .b8 _ZN40_INTERNAL_763c7d5f_4_k_cu_b131b90b_975724cuda3std6ranges3__45__cpo4dataE[1];
.global .align 1 .b8 _ZN40_INTERNAL_763c7d5f_4_k_cu_b131b90b_975724cuda3std6ranges3__45__cpo5cdataE[1];
.global .align 1 .b8 _ZN40_INTERNAL_763c7d5f_4_k_cu_b131b90b_975724cuda3std6ranges3__45__cpo4sizeE[1];
.global .align 1 .b8 _ZN40_INTERNAL_763c7d5f_4_k_cu_b131b90b_975724cuda3std6ranges3__45__cpo5ssizeE[1];
.global .align 1 .b8 _ZN40_INTERNAL_763c7d5f_4_k_cu_b131b90b_975724cuda3std6ranges3__45__cpo8distanceE[1];
.global .align 1 .b8 _ZN40_INTERNAL_763c7d5f_4_k_cu_b131b90b_975726thrust24THRUST_300001_SM_1000_NS6system6detail10sequential3seqE[1];
.global .align 1 .b8 _ZN40_INTERNAL_763c7d5f_4_k_cu_b131b90b_975726thrust24THRUST_300001_SM_1000_NS12placeholders2_1E[1];
.global .align 1 .b8 _ZN40_INTERNAL_763c7d5f_4_k_cu_b131b90b_975726thrust24THRUST_300001_SM_1000_NS12placeholders2_2E[1];
.global .align 1 .b8 _ZN40_INTERNAL_763c7d5f_4_k_cu_b131b90b_975726thrust24THRUST_300001_SM_1000_NS12placeholders2_3E[1];
.global .align 1 .b8 _ZN40_INTERNAL_763c7d5f_4_k_cu_b131b90b_975726thrust24THRUST_300001_SM_1000_NS12placeholders2_4E[1];
.global .align 1 .b8 _ZN40_INTERNAL_763c7d5f_4_k_cu_b131b90b_975726thrust24THRUST_300001_SM_1000_NS12placeholders2_5E[1];
.global .align 1 .b8 _ZN40_INTERNAL_763c7d5f_4_k_cu_b131b90b_975726thrust24THRUST_300001_SM_1000_NS12placeholders2_6E[1];
.global .align 1 .b8 _ZN40_INTERNAL_763c7d5f_4_k_cu_b131b90b_975726thrust24THRUST_300001_SM_1000_NS12placeholders2_7E[1];
.global .align 1 .b8 _ZN40_INTERNAL_763c7d5f_4_k_cu_b131b90b_975726thrust24THRUST_300001_SM_1000_NS12placeholders2_8E[1];
.global .align 1 .b8 _ZN40_INTERNAL_763c7d5f_4_k_cu_b131b90b_975726thrust24THRUST_300001_SM_1000_NS12placeholders2_9E[1];
.global .align 1 .b8 _ZN40_INTERNAL_763c7d5f_4_k_cu_b131b90b_975726thrust24THRUST_300001_SM_1000_NS12placeholders3_10E[1];

.visible .entry _ZN3cub18CUB_300001_SM_10006detail11EmptyKernelIvEEvv()
{


	ret;

}


// ===== COMPILED SASS (sm_100) =====

	.target	sm_100

	.elftype	@"ET_EXEC"


//--------------------- .note.nv.tkinfo           --------------------------
	.section	.note.nv.tkinfo,"",@"SHT_NOTE"
	.sectionflags	@"SHF_NOTE_NV_TKINFO"
	.tkinfo
        /*0018*/ 	.word	0x00000002
        /*0030*/ 	.string	""
        /*0030*/ 	.string	"ptxas"
        /*0030*/ 	.string	"Cuda compilation tools, release 13.0, V13.0.88"
        /*0030*/ 	.string	"Build cuda_13.0.r13.0/compiler.36424714_0"
        /*0030*/ 	.string	"-arch sm_100 -m 64 "



//--------------------- .note.nv.cuinfo           --------------------------
	.section	.note.nv.cuinfo,"",@"SHT_NOTE"
	.sectionflags	@"SHF_NOTE_NV_CUINFO"
        /*0018*/ 	.short	0x0002
        /*001a*/ 	.short	0x0064
        /*001c*/ 	.short	0x0082
	.zero		2


//--------------------- .nv.info                  --------------------------
	.section	.nv.info,"",@"SHT_CUDA_INFO"
	.align	4


	//----- nvinfo : EIATTR_REGCOUNT
	.align		4
        /*0000*/ 	.byte	0x04, 0x2f
        /*0002*/ 	.short	(.L_41 - .L_40)
	.align		4
.L_40:
        /*0004*/ 	.word	index@(_ZN3cub18CUB_300001_SM_10006detail11EmptyKernelIvEEvv)
        /*0008*/ 	.word	0x00000004


	//----- nvinfo : EIATTR_FRAME_SIZE
	.align		4
.L_41:
        /*000c*/ 	.byte	0x04, 0x11
        /*000e*/ 	.short	(.L_43 - .L_42)
	.align		4
.L_42:
        /*0010*/ 	.word	index@(_ZN3cub18CUB_300001_SM_10006detail11EmptyKernelIvEEvv)
        /*0014*/ 	.word	0x00000000


	//----- nvinfo : EIATTR_MIN_STACK_SIZE
	.align		4
.L_43:
        /*0018*/ 	.byte	0x04, 0x12
        /*001a*/ 	.short	(.L_45 - .L_44)
	.align		4
.L_44:
        /*001c*/ 	.word	index@(_ZN3cub18CUB_300001_SM_10006detail11EmptyKernelIvEEvv)
        /*0020*/ 	.word	0x00000000
.L_45:


//--------------------- .nv.compat                --------------------------
	.section	.nv.compat,"",@"SHT_CUDA_COMPAT_INFO"
	.align	4
        /*0000*/ 	.byte	0x02, 0x09, 0x00, 0x00, 0x02, 0x02, 0x01, 0x00, 0x02, 0x05, 0x05, 0x00, 0x03, 0x07, 0x01, 0x01
        /*0010*/ 	.byte	0x02, 0x03, 0x00, 0x00, 0x02, 0x06, 0x01, 0x00, 0x04, 0x0b, 0x08, 0x00, 0x09, 0x00, 0x00, 0x00
        /*0020*/ 	.byte	0x00, 0x00, 0x00, 0x00


//--------------------- .nv.info._ZN3cub18CUB_300001_SM_10006detail11EmptyKernelIvEEvv --------------------------
	.section	.nv.info._ZN3cub18CUB_300001_SM_10006detail11EmptyKernelIvEEvv,"",@"SHT_CUDA_INFO"
	.sectionflags	@""
	.align	4


	//----- nvinfo : EIATTR_CUDA_API_VERSION
	.align		4
        /*0000*/ 	.byte	0x04, 0x37
        /*0002*/ 	.short	(.L_47 - .L_46)
.L_46:
        /*0004*/ 	.word	0x00000082


	//----- nvinfo : EIATTR_SPARSE_MMA_MASK
	.align		4
.L_47:
        /*0008*/ 	.byte	0x03, 0x50
        /*000a*/ 	.short	0x0000


	//----- nvinfo : EIATTR_MAXREG_COUNT
	.align		4
        /*000c*/ 	.byte	0x03, 0x1b
        /*000e*/ 	.short	0x00ff


	//----- nvinfo : EIATTR_MERCURY_ISA_VERSION
	.align		4
        /*0010*/ 	.byte	0x03, 0x5f
        /*0012*/ 	.short	0x0101


	//----- nvinfo : EIATTR_VRC_CTA_INIT_COUNT
	.align		4
        /*0014*/ 	.byte	0x02, 0x4a
	.zero		1
	.zero		1


	//----- nvinfo : EIATTR_EXIT_INSTR_OFFSETS
	.align		4
        /*0018*/ 	.byte	0x04, 0x1c
        /*001a*/ 	.short	(.L_49 - .L_48)


	//   ....[0]....
.L_48:
        /*001c*/ 	.word	0x00000010


	//----- nvinfo : EIATTR_SW_WAR
	.align		4
.L_49:
        /*0020*/ 	.byte	0x04, 0x36
        /*0022*/ 	.short	(.L_51 - .L_50)
.L_50:
        /*0024*/ 	.word	0x00000008
.L_51:


//--------------------- .nv.callgraph             --------------------------
	.section	.nv.callgraph,"",@"SHT_CUDA_CALLGRAPH"
	.align	4
	.sectionentsize	8
	.align		4
        /*0000*/ 	.word	0x00000000
	.align		4
        /*0004*/ 	.word	0xffffffff
	.align		4
        /*0008*/ 	.word	0x00000000
	.align		4
        /*000c*/ 	.word	0xfffffffe
	.align		4
        /*0010*/ 	.word	0x00000000
	.align		4
        /*0014*/ 	.word	0xfffffffd
	.align		4
        /*0018*/ 	.word	0x00000000
	.align		4
        /*001c*/ 	.word	0xfffffffc


//--------------------- .nv.constant4             --------------------------
	.section	.nv.constant4,"a",@progbits
	.align	8
	.align		8
.nv.constant4:
        /*0000*/ 	.dword	_ZN40_INTERNAL_763c7d5f_4_k_cu_b131b90b_978564cuda3std3__45__cpo5beginE
	.align		8
        /*0008*/ 	.dword	_ZN40_INTERNAL_763c7d5f_4_k_cu_b131b90b_978564cuda3std3__45__cpo3endE
	.align		8
        /*0010*/ 	.dword	_ZN40_INTERNAL_763c7d5f_4_k_cu_b131b90b_978564cuda3std3__45__cpo6cbeginE
	.align		8
        /*0018*/ 	.dword	_ZN40_INTERNAL_763c7d5f_4_k_cu_b131b90b_978564cuda3std3__45__cpo4cendE
	.align		8
        /*0020*/ 	.dword	_ZN40_INTERNAL_763c7d5f_4_k_cu_b131b90b_978564cuda3std3__45__cpo6rbeginE
	.align		8
        /*0028*/ 	.dword	_ZN40_INTERNAL_763c7d5f_4_k_cu_b131b90b_978564cuda3std3__45__cpo4rendE
	.align		8
        /*0030*/ 	.dword	_ZN40_INTERNAL_763c7d5f_4_k_cu_b131b90b_978564cuda3std3__45__cpo7crbeginE
	.align		8
        /*0038*/ 	.dword	_ZN40_INTERNAL_763c7d5f_4_k_cu_b131b90b_978564cuda3std3__45__cpo5crendE
	.align		8
        /*0040*/ 	.dword	_ZN40_INTERNAL_763c7d5f_4_k_cu_b131b90b_978564cuda3std3__442_GLOBAL__N__763c7d5f_4_k_cu_b131b90b_978566ignoreE
	.align		8
        /*0048*/ 	.dword	_ZN40_INTERNAL_763c7d5f_4_k_cu_b131b90b_978564cuda3std3__419piecewise_constructE
	.align		8
        /*0050*/ 	.dword	_ZN40_INTERNAL_763c7d5f_4_k_cu_b131b90b_978564cuda3std3__48in_placeE
	.align		8
        /*0058*/ 	.dword	_ZN40_INTERNAL_763c7d5f_4_k_cu_b131b90b_978564cuda3std3__420unreachable_sentinelE
	.align		8
        /*0060*/ 	.dword	_ZN40_INTERNAL_763c7d5f_4_k_cu_b131b90b_978564cuda3std3__47nulloptE
	.align		8
        /*0068*/ 	.dword	_ZN40_INTERNAL_763c7d5f_4_k_cu_b131b90b_978564cuda3std3__48unexpectE
	.align		8
        /*0070*/ 	.dword	_ZN40_INTERNAL_763c7d5f_4_k_cu_b131b90b_978564cuda3std6ranges3__45__cpo4swapE
	.align		8
        /*0078*/ 	.dword	_ZN40_INTERNAL_763c7d5f_4_k_cu_b131b90b_978564cuda3std6ranges3__45__cpo9iter_moveE
	.align		8
        /*0080*/ 	.dword	_ZN40_INTERNAL_763c7d5f_4_k_cu_b131b90b_978564cuda3std6ranges3__45__cpo5beginE
	.align		8
        /*0088*/ 	.dword	_ZN40_INTERNAL_763c7d5f_4_k_cu_b131b90b_978564cuda3std6ranges3__45__cpo3endE
	.align		8
        /*0090*/ 	.dword	_ZN40_INTERNAL_763c7d5f_4_k_cu_b131b90b_978564cuda3std6ranges3__45__cpo6cbeginE
	.align		8
        /*0098*/ 	.dword	_ZN40_INTERNAL_763c7d5f_4_k_cu_b131b90b_978564cuda3std6ranges3__45__cpo4cendE
	.align		8
        /*00a0*/ 	.dword	_ZN40_INTERNAL_763c7d5f_4_k_cu_b131b90b_978564cuda3std6ranges3__45__cpo7advanceE
	.align		8
        /*00a8*/ 	.dword	_ZN40_INTERNAL_763c7d5f_4_k_cu_b131b90b_978564cuda3std6ranges3__45__cpo9iter_swapE
	.align		8
        /*00b0*/ 	.dword	_ZN40_INTERNAL_763c7d5f_4_k_cu_b131b90b_978564cuda3std6ranges3__45__cpo4nextE
	.align		8
        /*00b8*/ 	.dword	_ZN40_INTERNAL_763c7d5f_4_k_cu_b131b90b_978564cuda3std6ranges3__45__cpo4prevE
	.align		8
        /*00c0*/ 	.dword	_ZN40_INTERNAL_763c7d5f_4_k_cu_b131b90b_978564cuda3std6ranges3__45__cpo4dataE
	.align		8
        /*00c8*/ 	.dword	_ZN40_INTERNAL_763c7d5f_4_k_cu_b131b90b_978564cuda3std6ranges3__45__cpo5cdataE
	.align		8
        /*00d0*/ 	.dword	_ZN40_INTERNAL_763c7d5f_4_k_cu_b131b90b_978564cuda3std6ranges3__45__cpo4sizeE
	.align		8
        /*00d8*/ 	.dword	_ZN40_INTERNAL_763c7d5f_4_k_cu_b131b90b_978564cuda3std6ranges3__45__cpo5ssizeE
	.align		8
        /*00e0*/ 	.dword	_ZN40_INTERNAL_763c7d5f_4_k_cu_b131b90b_978564cuda3std6ranges3__45__cpo8distanceE
	.align		8
        /*00e8*/ 	.dword	_ZN40_INTERNAL_763c7d5f_4_k_cu_b131b90b_978566thrust24THRUST_300001_SM_1000_NS6system6detail10sequential3seqE
	.align		8
        /*00f0*/ 	.dword	_ZN40_INTERNAL_763c7d5f_4_k_cu_b131b90b_978566thrust24THRUST_300001_SM_1000_NS12placeholders2_1E
	.align		8
        /*00f8*/ 	.dword	_ZN40_INTERNAL_763c7d5f_4_k_cu_b131b90b_978566thrust24THRUST_300001_SM_1000_NS12placeholders2_2E
	.align		8
        /*0100*/ 	.dword	_ZN40_INTERNAL_763c7d5f_4_k_cu_b131b90b_978566thrust24THRUST_300001_SM_1000_NS12placeholders2_3E
	.align		8
        /*0108*/ 	.dword	_ZN40_INTERNAL_763c7d5f_4_k_cu_b131b90b_978566thrust24THRUST_300001_SM_1000_NS12placeholders2_4E
	.align		8
        /*0110*/ 	.dword	_ZN40_INTERNAL_763c7d5f_4_k_cu_b131b90b_978566thrust24THRUST_300001_SM_1000_NS12placeholders2_5E
	.align		8
        /*0118*/ 	.dword	_ZN40_INTERNAL_763c7d5f_4_k_cu_b131b90b_978566thrust24THRUST_300001_SM_1000_NS12placeholders2_6E
	.align		8
        /*0120*/ 	.dword	_ZN40_INTERNAL_763c7d5f_4_k_cu_b131b90b_978566thrust24THRUST_300001_SM_1000_NS12placeholders2_7E
	.align		8
        /*0128*/ 	.dword	_ZN40_INTERNAL_763c7d5f_4_k_cu_b131b90b_978566thrust24THRUST_300001_SM_1000_NS12placeholders2_8E
	.align		8
        /*0130*/ 	.dword	_ZN40_INTERNAL_763c7d5f_4_k_cu_b131b90b_978566thrust24THRUST_300001_SM_1000_NS12placeholders2_9E
	.align		8
        /*0138*/ 	.dword	_ZN40_INTERNAL_763c7d5f_4_k_cu_b131b90b_978566thrust24THRUST_300001_SM_1000_NS12placeholders3_10E


//--------------------- .text._ZN3cub18CUB_300001_SM_10006detail11EmptyKernelIvEEvv --------------------------
	.section	.text._ZN3cub18CUB_300001_SM_10006detail11EmptyKernelIvEEvv,"ax",@progbits
	.align	128
        .global         _ZN3cub18CUB_300001_SM_10006detail11EmptyKernelIvEEvv
        .type           _ZN3cub18CUB_300001_SM_10006detail11EmptyKernelIvEEvv,@function
        .size           _ZN3cub18CUB_300001_SM_10006detail11EmptyKernelIvEEvv,(.L_x_1 - _ZN3cub18CUB_300001_SM_10006detail11EmptyKernelIvEEvv)
        .other          _ZN3cub18CUB_300001_SM_10006detail11EmptyKernelIvEEvv,@"STO_CUDA_ENTRY STV_DEFAULT"
_ZN3cub18CUB_300001_SM_10006detail11EmptyKernelIvEEvv:
.text._ZN3cub18CUB_300001_SM_10006detail11EmptyKernelIvEEvv:
[----:B------:R-:W-:Y:S01]  /*0000*/  LDC R1, c[0x0][0x37c] ;  /* 0x0000df00ff017b82 */ /* 0x000fe20000000800 */
[----:B------:R-:W-:Y:S05]  /*0010*/  EXIT ;  /* 0x000000000000794d */ /* 0x000fea0003800000 */
.L_x_0:
[----:B------:R-:W-:-:S00]  /*0020*/  BRA `(.L_x_0) ;  /* 0xfffffffc00fc7947 */ /* 0x000fc0000383ffff */
[----:B------:R-:W-:-:S00]  /*0030*/  NOP ;  /* 0x0000000000007918 */ /* 0x000fc00000000000 */
        /* <DEDUP_REMOVED lines=12> */
.L_x_1:


//--------------------- .nv.shared.reserved.0     --------------------------
	.section	.nv.shared.reserved.0,"aw",@nobits
	.weak		__nv_reservedSMEM_offset_0_alias
	.size		__nv_reservedSMEM_offset_0_alias, 0, 64
	.other		__nv_reservedSMEM_offset_0_alias,@"STO_CUDA_RESERVED_SHARED STV_DEFAULT"
__nv_reservedSMEM_offset_0_alias:
	.zero		0
	.zero		64


//--------------------- .nv.global                --------------------------
	.section	.nv.global,"aw",@nobits
.nv.global:
	.type		_ZN40_INTERNAL_763c7d5f_4_k_cu_b131b90b_978566thrust24THRUST_300001_SM_1000_NS12placeholders2_5E,@object
	.size		_ZN40_INTERNAL_763c7d5f_4_k_cu_b131b90b_978566thrust24THRUST_300001_SM_1000_NS12placeholders2_5E,(_ZN40_INTERNAL_763c7d5f_4_k_cu_b131b90b_978564cuda3std3__45__cpo6cbeginE - _ZN40_INTERNAL_763c7d5f_4_k_cu_b131b90b_978566thrust24THRUST_300001_SM_1000_NS12placeholders2_5E)
_ZN40_INTERNAL_763c7d5f_4_k_cu_b131b90b_978566thrust24THRUST_300001_SM_1000_NS12placeholders2_5E:
	.zero		1
	.type		_ZN40_INTERNAL_763c7d5f_4_k_cu_b131b90b_978564cuda3std3__45__cpo6cbeginE,@object
	.size		_ZN40_INTERNAL_763c7d5f_4_k_cu_b131b90b_978564cuda3std3__45__cpo6cbeginE,(_ZN40_INTERNAL_763c7d5f_4_k_cu_b131b90b_978564cuda3std6ranges3__45__cpo6cbeginE - _ZN40_INTERNAL_763c7d5f_4_k_cu_b131b90b_978564cuda3std3__45__cpo6cbeginE)
_ZN40_INTERNAL_763c7d5f_4_k_cu_b131b90b_978564cuda3std3__45__cpo6cbeginE:
	.zero		1
	.type		_ZN40_INTERNAL_763c7d5f_4_k_cu_b131b90b_978564cuda3std6ranges3__45__cpo6cbeginE,@object
	.size		_ZN40_INTERNAL_763c7d5f_4_k_cu_b131b90b_978564cuda3std6ranges3__45__cpo6cbeginE,(_ZN40_INTERNAL_763c7d5f_4_k_cu_b131b90b_978564cuda3std3__48in_placeE - _ZN40_INTERNAL_763c7d5f_4_k_cu_b131b90b_978564cuda3std6ranges3__45__cpo6cbeginE)
_ZN40_INTERNAL_763c7d5f_4_k_cu_b131b90b_978564cuda3std6ranges3__45__cpo6cbeginE:
	.zero		1
	.type		_ZN40_INTERNAL_763c7d5f_4_k_cu_b131b90b_978564cuda3std3__48in_placeE,@object
	.size		_ZN40_INTERNAL_763c7d5f_4_k_cu_b131b90b_978564cuda3std3__48in_placeE,(_ZN40_INTERNAL_763c7d5f_4_k_cu_b131b90b_978564cuda3std6ranges3__45__cpo4sizeE - _ZN40_INTERNAL_763c7d5f_4_k_cu_b131b90b_978564cuda3std3__48in_placeE)
_ZN40_INTERNAL_763c7d5f_4_k_cu_b131b90b_978564cuda3std3__48in_placeE:
	.zero		1
	.type		_ZN40_INTERNAL_763c7d5f_4_k_cu_b131b90b_978564cuda3std6ranges3__45__cpo4sizeE,@object
	.size		_ZN40_INTERNAL_763c7d5f_4_k_cu_b131b90b_978564cuda3std6ranges3__45__cpo4sizeE,(_ZN40_INTERNAL_763c7d5f_4_k_cu_b131b90b_978566thrust24THRUST_300001_SM_1000_NS12placeholders2_9E - _ZN40_INTERNAL_763c7d5f_4_k_cu_b131b90b_978564cuda3std6ranges3__45__cpo4sizeE)
_ZN40_INTERNAL_763c7d5f_4_k_cu_b131b90b_978564cuda3std6ranges3__45__cpo4sizeE:
	.zero		1
	.type		_ZN40_INTERNAL_763c7d5f_4_k_cu_b131b90b_978566thrust24THRUST_300001_SM_1000_NS12placeholders2_9E,@object
	.size		_ZN40_INTERNAL_763c7d5f_4_k_cu_b131b90b_978566thrust24THRUST_300001_SM_1000_NS12placeholders2_9E,(_ZN40_INTERNAL_763c7d5f_4_k_cu_b131b90b_978564cuda3std3__45__cpo7crbeginE - _ZN40_INTERNAL_763c7d5f_4_k_cu_b131b90b_978566thrust24THRUST_300001_SM_1000_NS12placeholders2_9E)
_ZN40_INTERNAL_763c7d5f_4_k_cu_b131b90b_978566thrust24THRUST_300001_SM_1000_NS12placeholders2_9E:
	.zero		1
	.type		_ZN40_INTERNAL_763c7d5f_4_k_cu_b131b90b_978564cuda3std3__45__cpo7crbeginE,@object
	.size		_ZN40_INTERNAL_763c7d5f_4_k_cu_b131b90b_978564cuda3std3__45__cpo7crbeginE,(_ZN40_INTERNAL_763c7d5f_4_k_cu_b131b90b_978564cuda3std6ranges3__45__cpo4nextE - _ZN40_INTERNAL_763c7d5f_4_k_cu_b131b90b_978564cuda3std3__45__cpo7crbeginE)
_ZN40_INTERNAL_763c7d5f_4_k_cu_b131b90b_978564cuda3std3__45__cpo7crbeginE:
	.zero		1
	.type		_ZN40_INTERNAL_763c7d5f_4_k_cu_b131b90b_978564cuda3std6ranges3__45__cpo4nextE,@object
	.size		_ZN40_INTERNAL_763c7d5f_4_k_cu_b131b90b_978564cuda3std6ranges3__45__cpo4nextE,(_ZN40_INTERNAL_763c7d5f_4_k_cu_b131b90b_978564cuda3std6ranges3__45__cpo4swapE - _ZN40_INTERNAL_763c7d5f_4_k_cu_b131b90b_978564cuda3std6ranges3__45__cpo4nextE)
_ZN40_INTERNAL_763c7d5f_4_k_cu_b131b90b_978564cuda3std6ranges3__45__cpo4nextE:
	.zero		1
	.type		_ZN40_INTERNAL_763c7d5f_4_k_cu_b131b90b_978564cuda3std6ranges3__45__cpo4swapE,@object
	.size		_ZN40_INTERNAL_763c7d5f_4_k_cu_b131b90b_978564cuda3std6ranges3__45__cpo4swapE,(_ZN40_INTERNAL_763c7d5f_4_k_cu_b131b90b_978566thrust24THRUST_300001_SM_1000_NS12placeholders2_1E - _ZN40_INTERNAL_763c7d5f_4_k_cu_b131b90b_978564cuda3std6ranges3__45__cpo4swapE)
_ZN40_INTERNAL_763c7d5f_4_k_cu_b131b90b_978564cuda3std6ranges3__45__cpo4swapE:
	.zero		1
	.type		_ZN40_INTERNAL_763c7d5f_4_k_cu_b131b90b_978566thrust24THRUST_300001_SM_1000_NS12placeholders2_1E,@object
	.size		_ZN40_INTERNAL_763c7d5f_4_k_cu_b131b90b_978566thrust24THRUST_300001_SM_1000_NS12placeholders2_1E,(_ZN40_INTERNAL_763c7d5f_4_k_cu_b131b90b_978566thrust24THRUST_300001_SM_1000_NS12placeholders2_3E - _ZN40_INTERNAL_763c7d5f_4_k_cu_b131b90b_978566thrust24THRUST_300001_SM_1000_NS12placeholders2_1E)
_ZN40_INTERNAL_763c7d5f_4_k_cu_b131b90b_978566thrust24THRUST_300001_SM_1000_NS12placeholders2_1E:
	.zero		1
	.type		_ZN40_INTERNAL_763c7d5f_4_k_cu_b131b90b_978566thrust24THRUST_300001_SM_1000_NS12placeholders2_3E,@object
	.size		_ZN40_INTERNAL_763c7d5f_4_k_cu_b131b90b_978566thrust24THRUST_300001_SM_1000_NS12placeholders2_3E,(_ZN40_INTERNAL_763c7d5f_4_k_cu_b131b90b_978564cuda3std3__45__cpo5beginE - _ZN40_INTERNAL_763c7d5f_4_k_cu_b131b90b_978566thrust24THRUST_300001_SM_1000_NS12placeholders2_3E)
_ZN40_INTERNAL_763c7d5f_4_k_cu_b131b90b_978566thrust24THRUST_300001_SM_1000_NS12placeholders2_3E:
	.zero		1
	.type		_ZN40_INTERNAL_763c7d5f_4_k_cu_b131b90b_978564cuda3std3__45__cpo5beginE,@object
	.size		_ZN40_INTERNAL_763c7d5f_4_k_cu_b131b90b_978564cuda3std3__45__cpo5beginE,(_ZN40_INTERNAL_763c7d5f_4_k_cu_b131b90b_978564cuda3std6ranges3__45__cpo5beginE - _ZN40_INTERNAL_763c7d5f_4_k_cu_b131b90b_978564cuda3std3__45__cpo5beginE)
_ZN40_INTERNAL_763c7d5f_4_k_cu_b131b90b_978564cuda3std3__45__cpo5beginE:
	.zero		1
	.type		_ZN40_INTERNAL_763c7d5f_4_k_cu_b131b90b_978564cuda3std6ranges3__45__cpo5beginE,@object
	.size		_ZN40_INTERNAL_763c7d5f_4_k_cu_b131b90b_978564cuda3std6ranges3__45__cpo5beginE,(_ZN40_INTERNAL_763c7d5f_4_k_cu_b131b90b_978564cuda3std3__442_GLOBAL__N__763c7d5f_4_k_cu_b131b90b_978566ignoreE - _ZN40_INTERNAL_763c7d5f_4_k_cu_b131b90b_978564cuda3std6ranges3__45__cpo5beginE)
_ZN40_INTERNAL_763c7d5f_4_k_cu_b131b90b_978564cuda3std6ranges3__45__cpo5beginE:
	.zero		1
	.type		_ZN40_INTERNAL_763c7d5f_4_k_cu_b131b90b_978564cuda3std3__442_GLOBAL__N__763c7d5f_4_k_cu_b131b90b_978566ignoreE,@object
	.size		_ZN40_INTERNAL_763c7d5f_4_k_cu_b131b90b_978564cuda3std3__442_GLOBAL__N__763c7d5f_4_k_cu_b131b90b_978566ignoreE,(_ZN40_INTERNAL_763c7d5f_4_k_cu_b131b90b_978564cuda3std6ranges3__45__cpo4dataE - _ZN40_INTERNAL_763c7d5f_4_k_cu_b131b90b_978564cuda3std3__442_GLOBAL__N__763c7d5f_4_k_cu_b131b90b_978566ignoreE)
_ZN40_INTERNAL_763c7d5f_4_k_cu_b131b90b_978564cuda3std3__442_GLOBAL__N__763c7d5f_4_k_cu_b131b90b_978566ignoreE:
	.zero		1
	.type		_ZN40_INTERNAL_763c7d5f_4_k_cu_b131b90b_978564cuda3std6ranges3__45__cpo4dataE,@object
	.size		_ZN40_INTERNAL_763c7d5f_4_k_cu_b131b90b_978564cuda3std6ranges3__45__cpo4dataE,(_ZN40_INTERNAL_763c7d5f_4_k_cu_b131b90b_978566thrust24THRUST_300001_SM_1000_NS12placeholders2_7E - _ZN40_INTERNAL_763c7d5f_4_k_cu_b131b90b_978564cuda3std6ranges3__45__cpo4dataE)
_ZN40_INTERNAL_763c7d5f_4_k_cu_b131b90b_978564cuda3std6ranges3__45__cpo4dataE:
	.zero		1
	.type		_ZN40_INTERNAL_763c7d5f_4_k_cu_b131b90b_978566thrust24THRUST_300001_SM_1000_NS12placeholders2_7E,@object
	.size		_ZN40_INTERNAL_763c7d5f_4_k_cu_b131b90b_978566thrust24THRUST_300001_SM_1000_NS12placeholders2_7E,(_ZN40_INTERNAL_763c7d5f_4_k_cu_b131b90b_978564cuda3std3__45__cpo6rbeginE - _ZN40_INTERNAL_763c7d5f_4_k_cu_b131b90b_978566thrust24THRUST_300001_SM_1000_NS12placeholders2_7E)
_ZN40_INTERNAL_763c7d5f_4_k_cu_b131b90b_978566thrust24THRUST_300001_SM_1000_NS12placeholders2_7E:
	.zero		1
	.type		_ZN40_INTERNAL_763c7d5f_4_k_cu_b131b90b_978564cuda3std3__45__cpo6rbeginE,@object
	.size		_ZN40_INTERNAL_763c7d5f_4_k_cu_b131b90b_978564cuda3std3__45__cpo6rbeginE,(_ZN40_INTERNAL_763c7d5f_4_k_cu_b131b90b_978564cuda3std6ranges3__45__cpo7advanceE - _ZN40_INTERNAL_763c7d5f_4_k_cu_b131b90b_978564cuda3std3__45__cpo6rbeginE)
_ZN40_INTERNAL_763c7d5f_4_k_cu_b131b90b_978564cuda3std3__45__cpo6rbeginE:
	.zero		1
	.type		_ZN40_INTERNAL_763c7d5f_4_k_cu_b131b90b_978564cuda3std6ranges3__45__cpo7advanceE,@object
	.size		_ZN40_INTERNAL_763c7d5f_4_k_cu_b131b90b_978564cuda3std6ranges3__45__cpo7advanceE,(_ZN40_INTERNAL_763c7d5f_4_k_cu_b131b90b_978564cuda3std3__47nulloptE - _ZN40_INTERNAL_763c7d5f_4_k_cu_b131b90b_978564cuda3std6ranges3__45__cpo7advanceE)
_ZN40_INTERNAL_763c7d5f_4_k_cu_b131b90b_978564cuda3std6ranges3__45__cpo7advanceE:
	.zero		1
	.type		_ZN40_INTERNAL_763c7d5f_4_k_cu_b131b90b_978564cuda3std3__47nulloptE,@object
	.size		_ZN40_INTERNAL_763c7d5f_4_k_cu_b131b90b_978564cuda3std3__47nulloptE,(_ZN40_INTERNAL_763c7d5f_4_k_cu_b131b90b_978564cuda3std6ranges3__45__cpo8distanceE - _ZN40_INTERNAL_763c7d5f_4_k_cu_b131b90b_978564cuda3std3__47nulloptE)
_ZN40_INTERNAL_763c7d5f_4_k_cu_b131b90b_978564cuda3std3__47nulloptE:
	.zero		1
	.type		_ZN40_INTERNAL_763c7d5f_4_k_cu_b131b90b_978564cuda3std6ranges3__45__cpo8distanceE,@object
	.size		_ZN40_INTERNAL_763c7d5f_4_k_cu_b131b90b_978564cuda3std6ranges3__45__cpo8distanceE,(_ZN40_INTERNAL_763c7d5f_4_k_cu_b131b90b_978566thrust24THRUST_300001_SM_1000_NS12placeholders2_6E - _ZN40_INTERNAL_763c7d5f_4_k_cu_b131b90b_978564cuda3std6ranges3__45__cpo8distanceE)
_ZN40_INTERNAL_763c7d5f_4_k_cu_b131b90b_978564cuda3std6ranges3__45__cpo8distanceE:
	.zero		1
	.type		_ZN40_INTERNAL_763c7d5f_4_k_cu_b131b90b_978566thrust24THRUST_300001_SM_1000_NS12placeholders2_6E,@object
	.size		_ZN40_INTERNAL_763c7d5f_4_k_cu_b131b90b_978566thrust24THRUST_300001_SM_1000_NS12placeholders2_6E,(_ZN40_INTERNAL_763c7d5f_4_k_cu_b131b90b_978564cuda3std3__45__cpo4cendE - _ZN40_INTERNAL_763c7d5f_4_k_cu_b131b90b_978566thrust24THRUST_300001_SM_1000_NS12placeholders2_6E)
_ZN40_INTERNAL_763c7d5f_4_k_cu_b131b90b_978566thrust24THRUST_300001_SM_1000_NS12placeholders2_6E:
	.zero		1
	.type		_ZN40_INTERNAL_763c7d5f_4_k_cu_b131b90b_978564cuda3std3__45__cpo4cendE,@object
	.size		_ZN40_INTERNAL_763c7d5f_4_k_cu_b131b90b_978564cuda3std3__45__cpo4cendE,(_ZN40_INTERNAL_763c7d5f_4_k_cu_b131b90b_978564cuda3std6ranges3__45__cpo4cendE - _ZN40_INTERNAL_763c7d5f_4_k_cu_b131b90b_978564cuda3std3__45__cpo4cendE)
_ZN40_INTERNAL_763c7d5f_4_k_cu_b131b90b_978564cuda3std3__45__cpo4cendE:
	.zero		1
	.type		_ZN40_INTERNAL_763c7d5f_4_k_cu_b131b90b_978564cuda3std6ranges3__45__cpo4cendE,@object
	.size		_ZN40_INTERNAL_763c7d5f_4_k_cu_b131b90b_978564cuda3std6ranges3__45__cpo4cendE,(_ZN40_INTERNAL_763c7d5f_4_k_cu_b131b90b_978564cuda3std3__420unreachable_sentinelE - _ZN40_INTERNAL_763c7d5f_4_k_cu_b131b90b_978564cuda3std6ranges3__45__cpo4cendE)
_ZN40_INTERNAL_763c7d5f_4_k_cu_b131b90b_978564cuda3std6ranges3__45__cpo4cendE:
	.zero		1
	.type		_ZN40_INTERNAL_763c7d5f_4_k_cu_b131b90b_978564cuda3std3__420unreachable_sentinelE,@object
	.size		_ZN40_INTERNAL_763c7d5f_4_k_cu_b131b90b_978564cuda3std3__420unreachable_sentinelE,(_ZN40_INTERNAL_763c7d5f_4_k_cu_b131b90b_978564cuda3std6ranges3__45__cpo5ssizeE - _ZN40_INTERNAL_763c7d5f_4_k_cu_b131b90b_978564cuda3std3__420unreachable_sentinelE)
_ZN40_INTERNAL_763c7d5f_4_k_cu_b131b90b_978564cuda3std3__420unreachable_sentinelE:
	.zero		1
	.type		_ZN40_INTERNAL_763c7d5f_4_k_cu_b131b90b_978564cuda3std6ranges3__45__cpo5ssizeE,@object
	.size		_ZN40_INTERNAL_763c7d5f_4_k_cu_b131b90b_978564cuda3std6ranges3__45__cpo5ssizeE,(_ZN40_INTERNAL_763c7d5f_4_k_cu_b131b90b_978566thrust24THRUST_300001_SM_1000_NS12placeholders3_10E - _ZN40_INTERNAL_763c7d5f_4_k_cu_b131b90b_978564cuda3std6ranges3__45__cpo5ssizeE)
_ZN40_INTERNAL_763c7d5f_4_k_cu_b131b90b_978564cuda3std6ranges3__45__cpo5ssizeE:
	.zero		1
	.type		_ZN40_INTERNAL_763c7d5f_4_k_cu_b131b90b_978566thrust24THRUST_300001_SM_1000_NS12placeholders3_10E,@object
	.size		_ZN40_INTERNAL_763c7d5f_4_k_cu_b131b90b_978566thrust24THRUST_300001_SM_1000_NS12placeholders3_10E,(_ZN40_INTERNAL_763c7d5f_4_k_cu_b131b90b_978564cuda3std3__45__cpo5crendE - _ZN40_INTERNAL_763c7d5f_4_k_cu_b131b90b_978566thrust24THRUST_300001_SM_1000_NS12placeholders3_10E)
_ZN40_INTERNAL_763c7d5f_4_k_cu_b131b90b_978566thrust24THRUST_300001_SM_1000_NS12placeholders3_10E:
	.zero		1
	.type		_ZN40_INTERNAL_763c7d5f_4_k_cu_b131b90b_978564cuda3std3__45__cpo5crendE,@object
	.size		_ZN40_INTERNAL_763c7d5f_4_k_cu_b131b90b_978564cuda3std3__45__cpo5crendE,(_ZN40_INTERNAL_763c7d5f_4_k_cu_b131b90b_978564cuda3std6ranges3__45__cpo4prevE - _ZN40_INTERNAL_763c7d5f_4_k_cu_b131b90b_978564cuda3std3__45__cpo5crendE)
_ZN40_INTERNAL_763c7d5f_4_k_cu_b131b90b_978564cuda3std3__45__cpo5crendE:
	.zero		1
	.type		_ZN40_INTERNAL_763c7d5f_4_k_cu_b131b90b_978564cuda3std6ranges3__45__cpo4prevE,@object
	.size		_ZN40_INTERNAL_763c7d5f_4_k_cu_b131b90b_978564cuda3std6ranges3__45__cpo4prevE,(_ZN40_INTERNAL_763c7d5f_4_k_cu_b131b90b_978564cuda3std6ranges3__45__cpo9iter_moveE - _ZN40_INTERNAL_763c7d5f_4_k_cu_b131b90b_978564cuda3std6ranges3__45__cpo4prevE)
_ZN40_INTERNAL_763c7d5f_4_k_cu_b131b90b_978564cuda3std6ranges3__45__cpo4prevE:
	.zero		1
	.type		_ZN40_INTERNAL_763c7d5f_4_k_cu_b131b90b_978564cuda3std6ranges3__45__cpo9iter_moveE,@object
	.size		_ZN40_INTERNAL_763c7d5f_4_k_cu_b131b90b_978564cuda3std6ranges3__45__cpo9iter_moveE,(_ZN40_INTERNAL_763c7d5f_4_k_cu_b131b90b_978566thrust24THRUST_300001_SM_1000_NS12placeholders2_2E - _ZN40_INTERNAL_763c7d5f_4_k_cu_b131b90b_978564cuda3std6ranges3__45__cpo9iter_moveE)
_ZN40_INTERNAL_763c7d5f_4_k_cu_b131b90b_978564cuda3std6ranges3__45__cpo9iter_moveE:
	.zero		1
	.type		_ZN40_INTERNAL_763c7d5f_4_k_cu_b131b90b_978566thrust24THRUST_300001_SM_1000_NS12placeholders2_2E,@object
	.size		_ZN40_INTERNAL_763c7d5f_4_k_cu_b131b90b_978566thrust24THRUST_300001_SM_1000_NS12placeholders2_2E,(_ZN40_INTERNAL_763c7d5f_4_k_cu_b131b90b_978566thrust24THRUST_300001_SM_1000_NS12placeholders2_4E - _ZN40_INTERNAL_763c7d5f_4_k_cu_b131b90b_978566thrust24THRUST_300001_SM_1000_NS12placeholders2_2E)
_ZN40_INTERNAL_763c7d5f_4_k_cu_b131b90b_978566thrust24THRUST_300001_SM_1000_NS12placeholders2_2E:
	.zero		1
	.type		_ZN40_INTERNAL_763c7d5f_4_k_cu_b131b90b_978566thrust24THRUST_300001_SM_1000_NS12placeholders2_4E,@object
	.size		_ZN40_INTERNAL_763c7d5f_4_k_cu_b131b90b_978566thrust24THRUST_300001_SM_1000_NS12placeholders2_4E,(_ZN40_INTERNAL_763c7d5f_4_k_cu_b131b90b_978564cuda3std3__45__cpo3endE - _ZN40_INTERNAL_763c7d5f_4_k_cu_b131b90b_978566thrust24THRUST_300001_SM_1000_NS12placeholders2_4E)
_ZN40_INTERNAL_763c7d5f_4_k_cu_b131b90b_978566thrust24THRUST_300001_SM_1000_NS12placeholders2_4E:
	.zero		1
	.type		_ZN40_INTERNAL_763c7d5f_4_k_cu_b131b90b_978564cuda3std3__45__cpo3endE,@object
	.size		_ZN40_INTERNAL_763c7d5f_4_k_cu_b131b90b_978564cuda3std3__45__cpo3endE,(_ZN40_INTERNAL_763c7d5f_4_k_cu_b131b90b_978564cuda3std6ranges3__45__cpo3endE - _ZN40_INTERNAL_763c7d5f_4_k_cu_b131b90b_978564cuda3std3__45__cpo3endE)
_ZN40_INTERNAL_763c7d5f_4_k_cu_b131b90b_978564cuda3std3__45__cpo3endE:
	.zero		1
	.type		_ZN40_INTERNAL_763c7d5f_4_k_cu_b131b90b_978564cuda3std6ranges3__45__cpo3endE,@object
	.size		_ZN40_INTERNAL_763c7d5f_4_k_cu_b131b90b_978564cuda3std6ranges3__45__cpo3endE,(_ZN40_INTERNAL_763c7d5f_4_k_cu_b131b90b_978564cuda3std3__419piecewise_constructE - _ZN40_INTERNAL_763c7d5f_4_k_cu_b131b90b_978564cuda3std6ranges3__45__cpo3endE)
_ZN40_INTERNAL_763c7d5f_4_k_cu_b131b90b_978564cuda3std6ranges3__45__cpo3endE:
	.zero		1
	.type		_ZN40_INTERNAL_763c7d5f_4_k_cu_b131b90b_978564cuda3std3__419piecewise_constructE,@object
	.size		_ZN40_INTERNAL_763c7d5f_4_k_cu_b131b90b_978564cuda3std3__419piecewise_constructE,(_ZN40_INTERNAL_763c7d5f_4_k_cu_b131b90b_978564cuda3std6ranges3__45__cpo5cdataE - _ZN40_INTERNAL_763c7d5f_4_k_cu_b131b90b_978564cuda3std3__419piecewise_constructE)
_ZN40_INTERNAL_763c7d5f_4_k_cu_b131b90b_978564cuda3std3__419piecewise_constructE:
	.zero		1
	.type		_ZN40_INTERNAL_763c7d5f_4_k_cu_b131b90b_978564cuda3std6ranges3__45__cpo5cdataE,@object
	.size		_ZN40_INTERNAL_763c7d5f_4_k_cu_b131b90b_978564cuda3std6ranges3__45__cpo5cdataE,(_ZN40_INTERNAL_763c7d5f_4_k_cu_b131b90b_978566thrust24THRUST_300001_SM_1000_NS12placeholders2_8E - _ZN40_INTERNAL_763c7d5f_4_k_cu_b131b90b_978564cuda3std6ranges3__45__cpo5cdataE)
_ZN40_INTERNAL_763c7d5f_4_k_cu_b131b90b_978564cuda3std6ranges3__45__cpo5cdataE:
	.zero		1
	.type		_ZN40_INTERNAL_763c7d5f_4_k_cu_b131b90b_978566thrust24THRUST_300001_SM_1000_NS12placeholders2_8E,@object
	.size		_ZN40_INTERNAL_763c7d5f_4_k_cu_b131b90b_978566thrust24THRUST_300001_SM_1000_NS12placeholders2_8E,(_ZN40_INTERNAL_763c7d5f_4_k_cu_b131b90b_978564cuda3std3__45__cpo4rendE - _ZN40_INTERNAL_763c7d5f_4_k_cu_b131b90b_978566thrust24THRUST_300001_SM_1000_NS12placeholders2_8E)
_ZN40_INTERNAL_763c7d5f_4_k_cu_b131b90b_978566thrust24THRUST_300001_SM_1000_NS12placeholders2_8E:
	.zero		1
	.type		_ZN40_INTERNAL_763c7d5f_4_k_cu_b131b90b_978564cuda3std3__45__cpo4rendE,@object
	.size		_ZN40_INTERNAL_763c7d5f_4_k_cu_b131b90b_978564cuda3std3__45__cpo4rendE,(_ZN40_INTERNAL_763c7d5f_4_k_cu_b131b90b_978564cuda3std6ranges3__45__cpo9iter_swapE - _ZN40_INTERNAL_763c7d5f_4_k_cu_b131b90b_978564cuda3std3__45__cpo4rendE)
_ZN40_INTERNAL_763c7d5f_4_k_cu_b131b90b_978564cuda3std3__45__cpo4rendE:
	.zero		1
	.type		_ZN40_INTERNAL_763c7d5f_4_k_cu_b131b90b_978564cuda3std6ranges3__45__cpo9iter_swapE,@object
	.size		_ZN40_INTERNAL_763c7d5f_4_k_cu_b131b90b_978564cuda3std6ranges3__45__cpo9iter_swapE,(_ZN40_INTERNAL_763c7d5f_4_k_cu_b131b90b_978564cuda3std3__48unexpectE - _ZN40_INTERNAL_763c7d5f_4_k_cu_b131b90b_978564cuda3std6ranges3__45__cpo9iter_swapE)
_ZN40_INTERNAL_763c7d5f_4_k_cu_b131b90b_978564cuda3std6ranges3__45__cpo9iter_swapE:
	.zero		1
	.type		_ZN40_INTERNAL_763c7d5f_4_k_cu_b131b90b_978564cuda3std3__48unexpectE,@object
	.size		_ZN40_INTERNAL_763c7d5f_4_k_cu_b131b90b_978564cuda3std3__48unexpectE,(_ZN40_INTERNAL_763c7d5f_4_k_cu_b131b90b_978566thrust24THRUST_300001_SM_1000_NS6system6detail10sequential3seqE - _ZN40_INTERNAL_763c7d5f_4_k_cu_b131b90b_978564cuda3std3__48unexpectE)
_ZN40_INTERNAL_763c7d5f_4_k_cu_b131b90b_978564cuda3std3__48unexpectE:
	.zero		1
	.type		_ZN40_INTERNAL_763c7d5f_4_k_cu_b131b90b_978566thrust24THRUST_300001_SM_1000_NS6system6detail10sequential3seqE,@object
	.size		_ZN40_INTERNAL_763c7d5f_4_k_cu_b131b90b_978566thrust24THRUST_300001_SM_1000_NS6system6detail10sequential3seqE,(.L_29 - _ZN40_INTERNAL_763c7d5f_4_k_cu_b131b90b_978566thrust24THRUST_300001_SM_1000_NS6system6detail10sequential3seqE)
_ZN40_INTERNAL_763c7d5f_4_k_cu_b131b90b_978566thrust24THRUST_300001_SM_1000_NS6system6detail10sequential3seqE:
	.zero		1
.L_29:


//--------------------- .nv.constant0._ZN3cub18CUB_300001_SM_10006detail11EmptyKernelIvEEvv --------------------------
	.section	.nv.constant0._ZN3cub18CUB_300001_SM_10006detail11EmptyKernelIvEEvv,"a",@progbits
	.sectionflags	@""
	.align	4
.nv.constant0._ZN3cub18CUB_300001_SM_10006detail11EmptyKernelIvEEvv:
	.zero		896


//--------------------- SYMBOLS --------------------------

	.type		.nv.reservedSmem.offset0,@object
	.size		.nv.reservedSmem.offset0,0x4
